//
// Generated by NVIDIA NVVM Compiler
//
// Compiler Build ID: CL-36424714
// Cuda compilation tools, release 13.0, V13.0.88
// Based on NVVM 20.0.0
//

.version 9.0
.target sm_100
.address_size 64

	// .globl	RGBAtoRGB

.visible .entry RGBAtoRGB(
	.param .u64 .ptr .align 1 RGBAtoRGB_param_0,
	.param .u32 RGBAtoRGB_param_1,
	.param .u32 RGBAtoRGB_param_2,
	.param .u32 RGBAtoRGB_param_3,
	.param .u32 RGBAtoRGB_param_4,
	.param .u64 .ptr .align 1 RGBAtoRGB_param_5
)
{
	.reg .pred 	%p<10>;
	.reg .b16 	%rs<22>;
	.reg .b32 	%r<33>;
	.reg .b64 	%rd<58>;

	ld.param.u64 	%rd19, [RGBAtoRGB_param_0];
	ld.param.u32 	%r15, [RGBAtoRGB_param_1];
	ld.param.u32 	%r14, [RGBAtoRGB_param_2];
	ld.param.u32 	%r17, [RGBAtoRGB_param_3];
	ld.param.u32 	%r18, [RGBAtoRGB_param_4];
	ld.param.u64 	%rd20, [RGBAtoRGB_param_5];
	cvta.to.global.u64 	%rd1, %rd20;
	cvta.to.global.u64 	%rd2, %rd19;
	mov.u32 	%r19, %ctaid.x;
	mov.u32 	%r20, %ntid.x;
	mov.u32 	%r21, %tid.x;
	mad.lo.s32 	%r22, %r19, %r20, %r21;
	mul.lo.s32 	%r1, %r14, %r22;
	mul.lo.s32 	%r2, %r18, %r17;
	shl.b32 	%r3, %r14, 1;
	mad.lo.s32 	%r4, %r3, %r2, %r1;
	add.s32 	%r23, %r4, %r14;
	shl.b32 	%r5, %r1, 2;
	mad.lo.s32 	%r24, %r14, 3, %r5;
	max.s32 	%r26, %r23, %r24;
	setp.ge.s32 	%p1, %r26, %r15;
	setp.lt.s32 	%p2, %r14, 1;
	or.pred  	%p3, %p1, %p2;
	@%p3 bra 	$L__BB0_9;
	cvt.s64.s32 	%rd3, %r5;
	cvt.s64.s32 	%rd4, %r1;
	mad.lo.s32 	%r28, %r2, %r14, %r1;
	cvt.s64.s32 	%rd5, %r28;
	cvt.s64.s32 	%rd6, %r4;
	and.b32  	%r6, %r14, 3;
	setp.lt.u32 	%p4, %r14, 4;
	mov.b32 	%r32, 0;
	@%p4 bra 	$L__BB0_4;
	and.b32  	%r32, %r14, 2147483644;
	neg.s32 	%r30, %r32;
	add.s64 	%rd57, %rd2, %rd3;
	add.s64 	%rd21, %rd6, %rd1;
	add.s64 	%rd56, %rd21, 3;
	add.s64 	%rd22, %rd4, %rd1;
	add.s64 	%rd55, %rd22, 1;
	add.s64 	%rd23, %rd5, %rd1;
	add.s64 	%rd54, %rd23, 3;
$L__BB0_3:
	.pragma "nounroll";
	cvt.u64.u32 	%rd24, %r3;
	cvt.u64.u32 	%rd25, %r14;
	ld.global.u8 	%rs1, [%rd57];
	st.global.u8 	[%rd55+-1], %rs1;
	add.s64 	%rd26, %rd57, %rd25;
	ld.global.u8 	%rs2, [%rd26];
	st.global.u8 	[%rd54+-3], %rs2;
	add.s64 	%rd27, %rd57, %rd24;
	ld.global.u8 	%rs3, [%rd27];
	st.global.u8 	[%rd56+-3], %rs3;
	ld.global.u8 	%rs4, [%rd57+1];
	st.global.u8 	[%rd55], %rs4;
	ld.global.u8 	%rs5, [%rd26+1];
	st.global.u8 	[%rd54+-2], %rs5;
	ld.global.u8 	%rs6, [%rd27+1];
	st.global.u8 	[%rd56+-2], %rs6;
	ld.global.u8 	%rs7, [%rd57+2];
	st.global.u8 	[%rd55+1], %rs7;
	ld.global.u8 	%rs8, [%rd26+2];
	st.global.u8 	[%rd54+-1], %rs8;
	ld.global.u8 	%rs9, [%rd27+2];
	st.global.u8 	[%rd56+-1], %rs9;
	ld.global.u8 	%rs10, [%rd57+3];
	st.global.u8 	[%rd55+2], %rs10;
	ld.global.u8 	%rs11, [%rd26+3];
	st.global.u8 	[%rd54], %rs11;
	ld.global.u8 	%rs12, [%rd27+3];
	st.global.u8 	[%rd56], %rs12;
	add.s32 	%r30, %r30, 4;
	add.s64 	%rd57, %rd57, 4;
	add.s64 	%rd56, %rd56, 4;
	add.s64 	%rd55, %rd55, 4;
	add.s64 	%rd54, %rd54, 4;
	setp.ne.s32 	%p5, %r30, 0;
	@%p5 bra 	$L__BB0_3;
$L__BB0_4:
	setp.eq.s32 	%p6, %r6, 0;
	@%p6 bra 	$L__BB0_9;
	setp.eq.s32 	%p7, %r6, 1;
	@%p7 bra 	$L__BB0_7;
	cvt.u64.u32 	%rd28, %r3;
	cvt.u64.u32 	%rd29, %r14;
	cvt.u64.u32 	%rd30, %r32;
	add.s64 	%rd31, %rd30, %rd3;
	add.s64 	%rd32, %rd2, %rd31;
	ld.global.u8 	%rs13, [%rd32];
	add.s64 	%rd33, %rd30, %rd4;
	add.s64 	%rd34, %rd1, %rd33;
	st.global.u8 	[%rd34], %rs13;
	add.s64 	%rd35, %rd32, %rd29;
	ld.global.u8 	%rs14, [%rd35];
	add.s64 	%rd36, %rd30, %rd5;
	add.s64 	%rd37, %rd1, %rd36;
	st.global.u8 	[%rd37], %rs14;
	add.s64 	%rd38, %rd32, %rd28;
	ld.global.u8 	%rs15, [%rd38];
	add.s64 	%rd39, %rd30, %rd6;
	add.s64 	%rd40, %rd1, %rd39;
	st.global.u8 	[%rd40], %rs15;
	ld.global.u8 	%rs16, [%rd32+1];
	st.global.u8 	[%rd34+1], %rs16;
	ld.global.u8 	%rs17, [%rd35+1];
	st.global.u8 	[%rd37+1], %rs17;
	ld.global.u8 	%rs18, [%rd38+1];
	st.global.u8 	[%rd40+1], %rs18;
	add.s32 	%r32, %r32, 2;
$L__BB0_7:
	and.b32  	%r29, %r14, 1;
	setp.eq.b32 	%p8, %r29, 1;
	not.pred 	%p9, %p8;
	@%p9 bra 	$L__BB0_9;
	cvt.u64.u32 	%rd41, %r3;
	cvt.u64.u32 	%rd42, %r14;
	cvt.u64.u32 	%rd43, %r32;
	add.s64 	%rd44, %rd43, %rd3;
	add.s64 	%rd45, %rd2, %rd44;
	ld.global.u8 	%rs19, [%rd45];
	add.s64 	%rd46, %rd43, %rd4;
	add.s64 	%rd47, %rd1, %rd46;
	st.global.u8 	[%rd47], %rs19;
	add.s64 	%rd48, %rd45, %rd42;
	ld.global.u8 	%rs20, [%rd48];
	add.s64 	%rd49, %rd43, %rd5;
	add.s64 	%rd50, %rd1, %rd49;
	st.global.u8 	[%rd50], %rs20;
	add.s64 	%rd51, %rd45, %rd41;
	ld.global.u8 	%rs21, [%rd51];
	add.s64 	%rd52, %rd43, %rd6;
	add.s64 	%rd53, %rd1, %rd52;
	st.global.u8 	[%rd53], %rs21;
$L__BB0_9:
	ret;

}


// ===== COMPILED SASS (sm_100) =====

	.target	sm_100

	.elftype	@"ET_EXEC"


//--------------------- .note.nv.tkinfo           --------------------------
	.section	.note.nv.tkinfo,"",@"SHT_NOTE"
	.sectionflags	@"SHF_NOTE_NV_TKINFO"
	.tkinfo
        /*0018*/ 	.word	0x00000002
        /*0030*/ 	.string	""
        /*0030*/ 	.string	"ptxas"
        /*0030*/ 	.string	"Cuda compilation tools, release 13.0, V13.0.88"
        /*0030*/ 	.string	"Build cuda_13.0.r13.0/compiler.36424714_0"
        /*0030*/ 	.string	"-arch sm_100 -m 64 "



//--------------------- .note.nv.cuinfo           --------------------------
	.section	.note.nv.cuinfo,"",@"SHT_NOTE"
	.sectionflags	@"SHF_NOTE_NV_CUINFO"
        /*0018*/ 	.short	0x0002
        /*001a*/ 	.short	0x0064
        /*001c*/ 	.short	0x0082
	.zero		2


//--------------------- .nv.info                  --------------------------
	.section	.nv.info,"",@"SHT_CUDA_INFO"
	.align	4


	//----- nvinfo : EIATTR_REGCOUNT
	.align		4
        /*0000*/ 	.byte	0x04, 0x2f
        /*0002*/ 	.short	(.L_1 - .L_0)
	.align		4
.L_0:
        /*0004*/ 	.word	index@(RGBAtoRGB)
        /*0008*/ 	.word	0x00000020


	//----- nvinfo : EIATTR_FRAME_SIZE
	.align		4
.L_1:
        /*000c*/ 	.byte	0x04, 0x11
        /*000e*/ 	.short	(.L_3 - .L_2)
	.align		4
.L_2:
        /*0010*/ 	.word	index@(RGBAtoRGB)
        /*0014*/ 	.word	0x00000000


	//----- nvinfo : EIATTR_MIN_STACK_SIZE
	.align		4
.L_3:
        /*0018*/ 	.byte	0x04, 0x12
        /*001a*/ 	.short	(.L_5 - .L_4)
	.align		4
.L_4:
        /*001c*/ 	.word	index@(RGBAtoRGB)
        /*0020*/ 	.word	0x00000000
.L_5:


//--------------------- .nv.compat                --------------------------
	.section	.nv.compat,"",@"SHT_CUDA_COMPAT_INFO"
	.align	4
        /*0000*/ 	.byte	0x02, 0x09, 0x00, 0x00, 0x02, 0x02, 0x01, 0x00, 0x02, 0x05, 0x05, 0x00, 0x03, 0x07, 0x01, 0x01
        /*0010*/ 	.byte	0x02, 0x03, 0x00, 0x00, 0x02, 0x06, 0x01, 0x00, 0x04, 0x0b, 0x08, 0x00, 0x09, 0x00, 0x00, 0x00
        /*0020*/ 	.byte	0x00, 0x00, 0x00, 0x00


//--------------------- .nv.info.RGBAtoRGB        --------------------------
	.section	.nv.info.RGBAtoRGB,"",@"SHT_CUDA_INFO"
	.sectionflags	@""
	.align	4


	//----- nvinfo : EIATTR_CUDA_API_VERSION
	.align		4
        /*0000*/ 	.byte	0x04, 0x37
        /*0002*/ 	.short	(.L_7 - .L_6)
.L_6:
        /*0004*/ 	.word	0x00000082


	//----- nvinfo : EIATTR_KPARAM_INFO
	.align		4
.L_7:
        /*0008*/ 	.byte	0x04, 0x17
        /*000a*/ 	.short	(.L_9 - .L_8)
.L_8:
        /*000c*/ 	.word	0x00000000
        /*0010*/ 	.short	0x0005
        /*0012*/ 	.short	0x0018
        /*0014*/ 	.byte	0x00, 0xf5, 0x21, 0x00


	//----- nvinfo : EIATTR_KPARAM_INFO
	.align		4
.L_9:
        /*0018*/ 	.byte	0x04, 0x17
        /*001a*/ 	.short	(.L_11 - .L_10)
.L_10:
        /*001c*/ 	.word	0x00000000
        /*0020*/ 	.short	0x0004
        /*0022*/ 	.short	0x0014
        /*0024*/ 	.byte	0x00, 0xf0, 0x11, 0x00


	//----- nvinfo : EIATTR_KPARAM_INFO
	.align		4
.L_11:
        /*0028*/ 	.byte	0x04, 0x17
        /*002a*/ 	.short	(.L_13 - .L_12)
.L_12:
        /*002c*/ 	.word	0x00000000
        /*0030*/ 	.short	0x0003
        /*0032*/ 	.short	0x0010
        /*0034*/ 	.byte	0x00, 0xf0, 0x11, 0x00


	//----- nvinfo : EIATTR_KPARAM_INFO
	.align		4
.L_13:
        /*0038*/ 	.byte	0x04, 0x17
        /*003a*/ 	.short	(.L_15 - .L_14)
.L_14:
        /*003c*/ 	.word	0x00000000
        /*0040*/ 	.short	0x0002
        /*0042*/ 	.short	0x000c
        /*0044*/ 	.byte	0x00, 0xf0, 0x11, 0x00


	//----- nvinfo : EIATTR_KPARAM_INFO
	.align		4
.L_15:
        /*0048*/ 	.byte	0x04, 0x17
        /*004a*/ 	.short	(.L_17 - .L_16)
.L_16:
        /*004c*/ 	.word	0x00000000
        /*0050*/ 	.short	0x0001
        /*0052*/ 	.short	0x0008
        /*0054*/ 	.byte	0x00, 0xf0, 0x11, 0x00


	//----- nvinfo : EIATTR_KPARAM_INFO
	.align		4
.L_17:
        /*0058*/ 	.byte	0x04, 0x17
        /*005a*/ 	.short	(.L_19 - .L_18)
.L_18:
        /*005c*/ 	.word	0x00000000
        /*0060*/ 	.short	0x0000
        /*0062*/ 	.short	0x0000
        /*0064*/ 	.byte	0x00, 0xf5, 0x21, 0x00


	//----- nvinfo : EIATTR_SPARSE_MMA_MASK
	.align		4
.L_19:
        /*0068*/ 	.byte	0x03, 0x50
        /*006a*/ 	.short	0x0000


	//----- nvinfo : EIATTR_MAXREG_COUNT
	.align		4
        /*006c*/ 	.byte	0x03, 0x1b
        /*006e*/ 	.short	0x00ff


	//----- nvinfo : EIATTR_MERCURY_ISA_VERSION
	.align		4
        /*0070*/ 	.byte	0x03, 0x5f
        /*0072*/ 	.short	0x0101


	//----- nvinfo : EIATTR_VRC_CTA_INIT_COUNT
	.align		4
        /*0074*/ 	.byte	0x02, 0x4a
	.zero		1
	.zero		1


	//----- nvinfo : EIATTR_EXIT_INSTR_OFFSETS
	.align		4
        /*0078*/ 	.byte	0x04, 0x1c
        /*007a*/ 	.short	(.L_21 - .L_20)


	//   ....[0]....
.L_20:
        /*007c*/ 	.word	0x00000100


	//   ....[1]....
        /*0080*/ 	.word	0x00000550


	//   ....[2]....
        /*0084*/ 	.word	0x00000750


	//   ....[3]....
        /*0088*/ 	.word	0x000008a0


	//----- nvinfo : EIATTR_CBANK_PARAM_SIZE
	.align		4
.L_21:
        /*008c*/ 	.byte	0x03, 0x19
        /*008e*/ 	.short	0x0020


	//----- nvinfo : EIATTR_PARAM_CBANK
	.align		4
        /*0090*/ 	.byte	0x04, 0x0a
        /*0092*/ 	.short	(.L_23 - .L_22)
	.align		4
.L_22:
        /*0094*/ 	.word	index@(.nv.constant0.RGBAtoRGB)
        /*0098*/ 	.short	0x0380
        /*009a*/ 	.short	0x0020


	//----- nvinfo : EIATTR_SW_WAR
	.align		4
.L_23:
        /*009c*/ 	.byte	0x04, 0x36
        /*009e*/ 	.short	(.L_25 - .L_24)
.L_24:
        /*00a0*/ 	.word	0x00000008
.L_25:


//--------------------- .nv.callgraph             --------------------------
	.section	.nv.callgraph,"",@"SHT_CUDA_CALLGRAPH"
	.align	4
	.sectionentsize	8
	.align		4
        /*0000*/ 	.word	0x00000000
	.align		4
        /*0004*/ 	.word	0xffffffff
	.align		4
        /*0008*/ 	.word	0x00000000
	.align		4
        /*000c*/ 	.word	0xfffffffe
	.align		4
        /*0010*/ 	.word	0x00000000
	.align		4
        /*0014*/ 	.word	0xfffffffd
	.align		4
        /*0018*/ 	.word	0x00000000
	.align		4
        /*001c*/ 	.word	0xfffffffc


//--------------------- .text.RGBAtoRGB           --------------------------
	.section	.text.RGBAtoRGB,"ax",@progbits
	.align	128
        .global         RGBAtoRGB
        .type           RGBAtoRGB,@function
        .size           RGBAtoRGB,(.L_x_4 - RGBAtoRGB)
        .other          RGBAtoRGB,@"STO_CUDA_ENTRY STV_DEFAULT"
RGBAtoRGB:
.text.RGBAtoRGB:
[----:B------:R-:W-:Y:S01]  /*0000*/  LDC R1, c[0x0][0x37c] ;  /* 0x0000df00ff017b82 */ /* 0x000fe20000000800 */
[----:B------:R-:W0:Y:S07]  /*0010*/  S2R R3, SR_TID.X ;  /* 0x0000000000037919 */ /* 0x000e2e0000002100 */
[----:B------:R-:W0:Y:S01]  /*0020*/  S2UR UR6, SR_CTAID.X ;  /* 0x00000000000679c3 */ /* 0x000e220000002500 */
[----:B------:R-:W1:Y:S07]  /*0030*/  LDCU.64 UR4, c[0x0][0x390] ;  /* 0x00007200ff0477ac */ /* 0x000e6e0008000a00 */
[----:B------:R-:W0:Y:S08]  /*0040*/  LDC R0, c[0x0][0x360] ;  /* 0x0000d800ff007b82 */ /* 0x000e300000000800 */
[----:B------:R-:W2:Y:S01]  /*0050*/  LDC.64 R6, c[0x0][0x388] ;  /* 0x0000e200ff067b82 */ /* 0x000ea20000000a00 */
[----:B-1----:R-:W-:Y:S01]  /*0060*/  UIMAD UR4, UR5, UR4, URZ ;  /* 0x00000004050472a4 */ /* 0x002fe2000f8e02ff */
[----:B0-----:R-:W-:-:S04]  /*0070*/  IMAD R0, R0, UR6, R3 ;  /* 0x0000000600007c24 */ /* 0x001fc8000f8e0203 */
[----:B--2---:R-:W-:Y:S01]  /*0080*/  IMAD R0, R0, R7, RZ ;  /* 0x0000000700007224 */ /* 0x004fe200078e02ff */
[C---:B------:R-:W-:Y:S01]  /*0090*/  ISETP.GE.AND P0, PT, R7.reuse, 0x1, PT ;  /* 0x000000010700780c */ /* 0x040fe20003f06270 */
[----:B------:R-:W-:Y:S02]  /*00a0*/  IMAD.SHL.U32 R3, R7, 0x2, RZ ;  /* 0x0000000207037824 */ /* 0x000fe400078e00ff */
[----:B------:R-:W-:Y:S02]  /*00b0*/  IMAD.SHL.U32 R2, R0, 0x4, RZ ;  /* 0x0000000400027824 */ /* 0x000fe400078e00ff */
[----:B------:R-:W-:Y:S02]  /*00c0*/  IMAD R4, R3, UR4, R0 ;  /* 0x0000000403047c24 */ /* 0x000fe4000f8e0200 */
[----:B------:R-:W-:-:S05]  /*00d0*/  IMAD R5, R7, 0x3, R2 ;  /* 0x0000000307057824 */ /* 0x000fca00078e0202 */
[----:B------:R-:W-:-:S04]  /*00e0*/  VIADDMNMX R5, R4, R7, R5, !PT ;  /* 0x0000000704057246 */ /* 0x000fc80007800105 */
[----:B------:R-:W-:-:S13]  /*00f0*/  ISETP.GE.OR P0, PT, R5, R6, !P0 ;  /* 0x000000060500720c */ /* 0x000fda0004706670 */
[----:B------:R-:W-:Y:S05]  /*0100*/  @P0 EXIT ;  /* 0x000000000000094d */ /* 0x000fea0003800000 */
[C---:B------:R-:W-:Y:S01]  /*0110*/  ISETP.GE.U32.AND P1, PT, R7.reuse, 0x4, PT ;  /* 0x000000040700780c */ /* 0x040fe20003f26070 */
[C---:B------:R-:W-:Y:S01]  /*0120*/  IMAD R5, R7.reuse, UR4, R0 ;  /* 0x0000000407057c24 */ /* 0x040fe2000f8e0200 */
[----:B------:R-:W-:Y:S01]  /*0130*/  LOP3.LUT R29, R7, 0x3, RZ, 0xc0, !PT ;  /* 0x00000003071d7812 */ /* 0x000fe200078ec0ff */
[----:B------:R-:W0:Y:S01]  /*0140*/  LDCU.64 UR6, c[0x0][0x358] ;  /* 0x00006b00ff0677ac */ /* 0x000e220008000a00 */
[----:B------:R-:W-:Y:S01]  /*0150*/  SHF.R.S32.HI R6, RZ, 0x1f, R2 ;  /* 0x0000001fff067819 */ /* 0x000fe20000011402 */
[----:B------:R-:W-:Y:S01]  /*0160*/  IMAD.MOV.U32 R23, RZ, RZ, RZ ;  /* 0x000000ffff177224 */ /* 0x000fe200078e00ff */
[----:B------:R-:W-:Y:S02]  /*0170*/  ISETP.NE.AND P0, PT, R29, RZ, PT ;  /* 0x000000ff1d00720c */ /* 0x000fe40003f05270 */
[----:B------:R-:W-:Y:S02]  /*0180*/  SHF.R.S32.HI R8, RZ, 0x1f, R0 ;  /* 0x0000001fff087819 */ /* 0x000fe40000011400 */
[----:B------:R-:W-:-:S02]  /*0190*/  SHF.R.S32.HI R9, RZ, 0x1f, R4 ;  /* 0x0000001fff097819 */ /* 0x000fc40000011404 */
[----:B------:R-:W-:Y:S01]  /*01a0*/  SHF.R.S32.HI R22, RZ, 0x1f, R5 ;  /* 0x0000001fff167819 */ /* 0x000fe20000011405 */
[----:B------:R-:W-:Y:S06]  /*01b0*/  @!P1 BRA `(.L_x_0) ;  /* 0x0000000000e49947 */ /* 0x000fec0003800000 */
[----:B------:R-:W1:Y:S01]  /*01c0*/  LDCU.64 UR8, c[0x0][0x398] ;  /* 0x00007300ff0877ac */ /* 0x000e620008000a00 */
[----:B------:R-:W-:Y:S01]  /*01d0*/  LOP3.LUT R23, R7, 0x7ffffffc, RZ, 0xc0, !PT ;  /* 0x7ffffffc07177812 */ /* 0x000fe200078ec0ff */
[----:B------:R-:W2:Y:S04]  /*01e0*/  LDCU.64 UR4, c[0x0][0x380] ;  /* 0x00007000ff0477ac */ /* 0x000ea80008000a00 */
[----:B------:R-:W-:Y:S01]  /*01f0*/  IMAD.MOV R26, RZ, RZ, -R23 ;  /* 0x000000ffff1a7224 */ /* 0x000fe200078e0a17 */
[----:B-1----:R-:W-:Y:S02]  /*0200*/  IADD3 R25, P2, PT, R4, UR8, RZ ;  /* 0x0000000804197c10 */ /* 0x002fe4000ff5e0ff */
[----:B------:R-:W-:Y:S02]  /*0210*/  IADD3 R24, P5, PT, R5, UR8, RZ ;  /* 0x0000000805187c10 */ /* 0x000fe4000ffbe0ff */
[----:B--2---:R-:W-:-:S02]  /*0220*/  IADD3 R16, P1, PT, R2, UR4, RZ ;  /* 0x0000000402107c10 */ /* 0x004fc4000ff3e0ff */
[----:B------:R-:W-:Y:S02]  /*0230*/  IADD3.X R27, P4, PT, R0, UR8, RZ, PT, !PT ;  /* 0x00000008001b7c10 */ /* 0x000fe4000bf9e4ff */
[----:B------:R-:W-:Y:S02]  /*0240*/  IADD3 R25, P3, PT, R25, 0x3, RZ ;  /* 0x0000000319197810 */ /* 0x000fe40007f7e0ff */
[----:B------:R-:W-:Y:S02]  /*0250*/  IADD3 R24, P6, PT, R24, 0x3, RZ ;  /* 0x0000000318187810 */ /* 0x000fe40007fde0ff */
[----:B------:R-:W-:Y:S02]  /*0260*/  IADD3.X R17, PT, PT, R6, UR5, RZ, P1, !PT ;  /* 0x0000000506117c10 */ /* 0x000fe40008ffe4ff */
[----:B------:R-:W-:Y:S02]  /*0270*/  IADD3.X R11, PT, PT, R8, UR9, RZ, P4, !PT ;  /* 0x00000009080b7c10 */ /* 0x000fe4000a7fe4ff */
[----:B------:R-:W-:-:S02]  /*0280*/  IADD3.X R28, PT, PT, RZ, UR9, R9, P3, P2 ;  /* 0x00000009ff1c7c10 */ /* 0x000fc40009fe4409 */
[----:B------:R-:W-:-:S07]  /*0290*/  IADD3.X R13, PT, PT, RZ, UR9, R22, P6, P5 ;  /* 0x00000009ff0d7c10 */ /* 0x000fce000b7ea416 */
.L_x_1:
[----:B01----:R-:W2:Y:S01]  /*02a0*/  LDG.E.U8 R15, desc[UR6][R16.64] ;  /* 0x00000006100f7981 */ /* 0x003ea2000c1e1100 */
[----:B------:R-:W-:Y:S01]  /*02b0*/  IADD3 R20, P1, PT, R16, R7, RZ ;  /* 0x0000000710147210 */ /* 0x000fe20007f3e0ff */
[----:B------:R-:W-:-:S04]  /*02c0*/  IMAD.MOV.U32 R10, RZ, RZ, R27 ;  /* 0x000000ffff0a7224 */ /* 0x000fc800078e001b */
[--C-:B------:R-:W-:Y:S01]  /*02d0*/  IMAD.X R21, RZ, RZ, R17.reuse, P1 ;  /* 0x000000ffff157224 */ /* 0x100fe200008e0611 */
[----:B------:R-:W-:Y:S01]  /*02e0*/  IADD3 R18, P1, PT, R3, R16, RZ ;  /* 0x0000001003127210 */ /* 0x000fe20007f3e0ff */
[----:B--2---:R0:W-:Y:S04]  /*02f0*/  STG.E.U8 desc[UR6][R10.64+-0x1], R15 ;  /* 0xffffff0f0a007986 */ /* 0x0041e8000c101106 */
[----:B------:R-:W2:Y:S01]  /*0300*/  LDG.E.U8 R27, desc[UR6][R20.64] ;  /* 0x00000006141b7981 */ /* 0x000ea2000c1e1100 */
[----:B------:R-:W-:Y:S02]  /*0310*/  IMAD.MOV.U32 R12, RZ, RZ, R24 ;  /* 0x000000ffff0c7224 */ /* 0x000fe400078e0018 */
[----:B------:R-:W-:-:S03]  /*0320*/  IMAD.X R19, RZ, RZ, R17, P1 ;  /* 0x000000ffff137224 */ /* 0x000fc600008e0611 */
[----:B--2---:R-:W-:Y:S04]  /*0330*/  STG.E.U8 desc[UR6][R12.64+-0x3], R27 ;  /* 0xfffffd1b0c007986 */ /* 0x004fe8000c101106 */
[----:B------:R-:W2:Y:S01]  /*0340*/  LDG.E.U8 R24, desc[UR6][R18.64] ;  /* 0x0000000612187981 */ /* 0x000ea2000c1e1100 */
[----:B------:R-:W-:Y:S02]  /*0350*/  IMAD.MOV.U32 R14, RZ, RZ, R25 ;  /* 0x000000ffff0e7224 */ /* 0x000fe400078e0019 */
[----:B0-----:R-:W-:-:S05]  /*0360*/  IMAD.MOV.U32 R15, RZ, RZ, R28 ;  /* 0x000000ffff0f7224 */ /* 0x001fca00078e001c */
[----:B--2---:R-:W-:Y:S04]  /*0370*/  STG.E.U8 desc[UR6][R14.64+-0x3], R24 ;  /* 0xfffffd180e007986 */ /* 0x004fe8000c101106 */
[----:B------:R-:W2:Y:S04]  /*0380*/  LDG.E.U8 R25, desc[UR6][R16.64+0x1] ;  /* 0x0000010610197981 */ /* 0x000ea8000c1e1100 */
[----:B--2---:R0:W-:Y:S04]  /*0390*/  STG.E.U8 desc[UR6][R10.64], R25 ;  /* 0x000000190a007986 */ /* 0x0041e8000c101106 */
[----:B------:R-:W2:Y:S04]  /*03a0*/  LDG.E.U8 R28, desc[UR6][R20.64+0x1] ;  /* 0x00000106141c7981 */ /* 0x000ea8000c1e1100 */
[----:B--2---:R-:W-:Y:S04]  /*03b0*/  STG.E.U8 desc[UR6][R12.64+-0x2], R28 ;  /* 0xfffffe1c0c007986 */ /* 0x004fe8000c101106 */
[----:B0-----:R-:W2:Y:S04]  /*03c0*/  LDG.E.U8 R25, desc[UR6][R18.64+0x1] ;  /* 0x0000010612197981 */ /* 0x001ea8000c1e1100 */
[----:B--2---:R-:W-:Y:S04]  /*03d0*/  STG.E.U8 desc[UR6][R14.64+-0x2], R25 ;  /* 0xfffffe190e007986 */ /* 0x004fe8000c101106 */
[----:B------:R-:W2:Y:S04]  /*03e0*/  LDG.E.U8 R27, desc[UR6][R16.64+0x2] ;  /* 0x00000206101b7981 */ /* 0x000ea8000c1e1100 */
[----:B--2---:R0:W-:Y:S04]  /*03f0*/  STG.E.U8 desc[UR6][R10.64+0x1], R27 ;  /* 0x0000011b0a007986 */ /* 0x0041e8000c101106 */
[----:B0-----:R-:W2:Y:S04]  /*0400*/  LDG.E.U8 R27, desc[UR6][R20.64+0x2] ;  /* 0x00000206141b7981 */ /* 0x001ea8000c1e1100 */
[----:B--2---:R0:W-:Y:S04]  /*0410*/  STG.E.U8 desc[UR6][R12.64+-0x1], R27 ;  /* 0xffffff1b0c007986 */ /* 0x0041e8000c101106 */
[----:B------:R-:W2:Y:S04]  /*0420*/  LDG.E.U8 R24, desc[UR6][R18.64+0x2] ;  /* 0x0000020612187981 */ /* 0x000ea8000c1e1100 */
[----:B--2---:R1:W-:Y:S04]  /*0430*/  STG.E.U8 desc[UR6][R14.64+-0x1], R24 ;  /* 0xffffff180e007986 */ /* 0x0043e8000c101106 */
[----:B------:R-:W2:Y:S04]  /*0440*/  LDG.E.U8 R28, desc[UR6][R16.64+0x3] ;  /* 0x00000306101c7981 */ /* 0x000ea8000c1e1100 */
[----:B--2---:R2:W-:Y:S04]  /*0450*/  STG.E.U8 desc[UR6][R10.64+0x2], R28 ;  /* 0x0000021c0a007986 */ /* 0x0045e8000c101106 */
[----:B------:R-:W3:Y:S01]  /*0460*/  LDG.E.U8 R21, desc[UR6][R20.64+0x3] ;  /* 0x0000030614157981 */ /* 0x000ee2000c1e1100 */
[----:B------:R-:W-:-:S05]  /*0470*/  VIADD R26, R26, 0x4 ;  /* 0x000000041a1a7836 */ /* 0x000fca0000000000 */
[----:B------:R-:W-:Y:S01]  /*0480*/  ISETP.NE.AND P1, PT, R26, RZ, PT ;  /* 0x000000ff1a00720c */ /* 0x000fe20003f25270 */
[----:B---3--:R3:W-:Y:S04]  /*0490*/  STG.E.U8 desc[UR6][R12.64], R21 ;  /* 0x000000150c007986 */ /* 0x0087e8000c101106 */
[----:B------:R-:W4:Y:S01]  /*04a0*/  LDG.E.U8 R19, desc[UR6][R18.64+0x3] ;  /* 0x0000030612137981 */ /* 0x000f22000c1e1100 */
[----:B------:R-:W-:Y:S02]  /*04b0*/  IADD3 R16, P2, PT, R16, 0x4, RZ ;  /* 0x0000000410107810 */ /* 0x000fe40007f5e0ff */
[----:B------:R-:W-:Y:S02]  /*04c0*/  IADD3 R25, P3, PT, R14, 0x4, RZ ;  /* 0x000000040e197810 */ /* 0x000fe40007f7e0ff */
[----:B0-----:R-:W-:Y:S01]  /*04d0*/  IADD3 R27, P4, PT, R10, 0x4, RZ ;  /* 0x000000040a1b7810 */ /* 0x001fe20007f9e0ff */
[----:B------:R-:W-:Y:S01]  /*04e0*/  IMAD.X R17, RZ, RZ, R17, P2 ;  /* 0x000000ffff117224 */ /* 0x000fe200010e0611 */
[----:B-1----:R-:W-:Y:S01]  /*04f0*/  IADD3 R24, P5, PT, R12, 0x4, RZ ;  /* 0x000000040c187810 */ /* 0x002fe20007fbe0ff */
[----:B--2---:R-:W-:-:S02]  /*0500*/  IMAD.X R28, RZ, RZ, R15, P3 ;  /* 0x000000ffff1c7224 */ /* 0x004fc400018e060f */
[----:B------:R-:W-:Y:S02]  /*0510*/  IMAD.X R11, RZ, RZ, R11, P4 ;  /* 0x000000ffff0b7224 */ /* 0x000fe400020e060b */
[----:B---3--:R-:W-:Y:S01]  /*0520*/  IMAD.X R13, RZ, RZ, R13, P5 ;  /* 0x000000ffff0d7224 */ /* 0x008fe200028e060d */
[----:B----4-:R1:W-:Y:S01]  /*0530*/  STG.E.U8 desc[UR6][R14.64], R19 ;  /* 0x000000130e007986 */ /* 0x0103e2000c101106 */
[----:B------:R-:W-:Y:S06]  /*0540*/  @P1 BRA `(.L_x_1) ;  /* 0xfffffffc00541947 */ /* 0x000fec000383ffff */
.L_x_0:
[----:B0-----:R-:W-:Y:S05]  /*0550*/  @!P0 EXIT ;  /* 0x000000000000894d */ /* 0x001fea0003800000 */
[----:B------:R-:W-:Y:S02]  /*0560*/  ISETP.NE.AND P1, PT, R29, 0x1, PT ;  /* 0x000000011d00780c */ /* 0x000fe40003f25270 */
[----:B------:R-:W-:-:S04]  /*0570*/  LOP3.LUT R10, R7, 0x1, RZ, 0xc0, !PT ;  /* 0x00000001070a7812 */ /* 0x000fc800078ec0ff */
[----:B------:R-:W-:-:S07]  /*0580*/  ISETP.NE.U32.AND P0, PT, R10, 0x1, PT ;  /* 0x000000010a00780c */ /* 0x000fce0003f05070 */
[----:B------:R-:W-:Y:S06]  /*0590*/  @!P1 BRA `(.L_x_2) ;  /* 0x00000000006c9947 */ /* 0x000fec0003800000 */
[----:B------:R-:W0:Y:S02]  /*05a0*/  LDCU.64 UR4, c[0x0][0x380] ;  /* 0x00007000ff0477ac */ /* 0x000e240008000a00 */
[----:B0-----:R-:W-:-:S04]  /*05b0*/  IADD3 R10, P1, P2, R23, UR4, R2 ;  /* 0x00000004170a7c10 */ /* 0x001fc8000fa3e002 */
[----:B------:R-:W-:Y:S01]  /*05c0*/  IADD3.X R11, PT, PT, RZ, UR5, R6, P1, P2 ;  /* 0x00000005ff0b7c10 */ /* 0x000fe20008fe4406 */
[----:B------:R-:W0:Y:S04]  /*05d0*/  LDCU.64 UR4, c[0x0][0x398] ;  /* 0x00007300ff0477ac */ /* 0x000e280008000a00 */
[----:B------:R-:W2:Y:S01]  /*05e0*/  LDG.E.U8 R25, desc[UR6][R10.64] ;  /* 0x000000060a197981 */ /* 0x000ea2000c1e1100 */
[----:B-1----:R-:W-:-:S05]  /*05f0*/  IADD3 R14, P3, PT, R10, R7, RZ ;  /* 0x000000070a0e7210 */ /* 0x002fca0007f7e0ff */
[----:B------:R-:W-:Y:S01]  /*0600*/  IMAD.X R15, RZ, RZ, R11, P3 ;  /* 0x000000ffff0f7224 */ /* 0x000fe200018e060b */
[----:B0-----:R-:W-:-:S04]  /*0610*/  IADD3 R12, P1, P2, R23, UR4, R0 ;  /* 0x00000004170c7c10 */ /* 0x001fc8000fa3e000 */
[----:B------:R-:W-:-:S05]  /*0620*/  IADD3.X R13, PT, PT, RZ, UR5, R8, P1, P2 ;  /* 0x00000005ff0d7c10 */ /* 0x000fca0008fe4408 */
[----:B--2---:R0:W-:Y:S04]  /*0630*/  STG.E.U8 desc[UR6][R12.64], R25 ;  /* 0x000000190c007986 */ /* 0x0041e8000c101106 */
[----:B------:R-:W2:Y:S01]  /*0640*/  LDG.E.U8 R27, desc[UR6][R14.64] ;  /* 0x000000060e1b7981 */ /* 0x000ea2000c1e1100 */
[----:B------:R-:W-:Y:S02]  /*0650*/  IADD3 R16, P1, P2, R23, UR4, R5 ;  /* 0x0000000417107c10 */ /* 0x000fe4000fa3e005 */
[----:B------:R-:W-:Y:S02]  /*0660*/  IADD3 R18, P3, PT, R3, R10, RZ ;  /* 0x0000000a03127210 */ /* 0x000fe40007f7e0ff */
[----:B------:R-:W-:-:S03]  /*0670*/  IADD3.X R17, PT, PT, RZ, UR5, R22, P1, P2 ;  /* 0x00000005ff117c10 */ /* 0x000fc60008fe4416 */
[----:B------:R-:W-:Y:S02]  /*0680*/  IMAD.X R19, RZ, RZ, R11, P3 ;  /* 0x000000ffff137224 */ /* 0x000fe400018e060b */
[----:B--2---:R2:W-:Y:S04]  /*0690*/  STG.E.U8 desc[UR6][R16.64], R27 ;  /* 0x0000001b10007986 */ /* 0x0045e8000c101106 */
[----:B------:R-:W3:Y:S01]  /*06a0*/  LDG.E.U8 R29, desc[UR6][R18.64] ;  /* 0x00000006121d7981 */ /* 0x000ee2000c1e1100 */
[----:B------:R-:W-:-:S04]  /*06b0*/  IADD3 R20, P1, P2, R23, UR4, R4 ;  /* 0x0000000417147c10 */ /* 0x000fc8000fa3e004 */
[----:B------:R-:W-:-:S05]  /*06c0*/  IADD3.X R21, PT, PT, RZ, UR5, R9, P1, P2 ;  /* 0x00000005ff157c10 */ /* 0x000fca0008fe4409 */
[----:B---3--:R2:W-:Y:S04]  /*06d0*/  STG.E.U8 desc[UR6][R20.64], R29 ;  /* 0x0000001d14007986 */ /* 0x0085e8000c101106 */
[----:B------:R-:W3:Y:S04]  /*06e0*/  LDG.E.U8 R11, desc[UR6][R10.64+0x1] ;  /* 0x000001060a0b7981 */ /* 0x000ee8000c1e1100 */
[----:B---3--:R2:W-:Y:S04]  /*06f0*/  STG.E.U8 desc[UR6][R12.64+0x1], R11 ;  /* 0x0000010b0c007986 */ /* 0x0085e8000c101106 */
[----:B------:R-:W3:Y:S04]  /*0700*/  LDG.E.U8 R15, desc[UR6][R14.64+0x1] ;  /* 0x000001060e0f7981 */ /* 0x000ee8000c1e1100 */
[----:B---3--:R2:W-:Y:S04]  /*0710*/  STG.E.U8 desc[UR6][R16.64+0x1], R15 ;  /* 0x0000010f10007986 */ /* 0x0085e8000c101106 */
[----:B0-----:R-:W3:Y:S01]  /*0720*/  LDG.E.U8 R25, desc[UR6][R18.64+0x1] ;  /* 0x0000010612197981 */ /* 0x001ee2000c1e1100 */
[----:B------:R-:W-:-:S03]  /*0730*/  VIADD R23, R23, 0x2 ;  /* 0x0000000217177836 */ /* 0x000fc60000000000 */
[----:B---3--:R2:W-:Y:S04]  /*0740*/  STG.E.U8 desc[UR6][R20.64+0x1], R25 ;  /* 0x0000011914007986 */ /* 0x0085e8000c101106 */
.L_x_2:
[----:B------:R-:W-:Y:S05]  /*0750*/  @P0 EXIT ;  /* 0x000000000000094d */ /* 0x000fea0003800000 */
[----:B------:R-:W0:Y:S02]  /*0760*/  LDCU.64 UR4, c[0x0][0x380] ;  /* 0x00007000ff0477ac */ /* 0x000e240008000a00 */
[----:B0-----:R-:W-:-:S04]  /*0770*/  IADD3 R10, P0, P1, R23, UR4, R2 ;  /* 0x00000004170a7c10 */ /* 0x001fc8000f91e002 */
[----:B--2---:R-:W-:Y:S01]  /*0780*/  IADD3.X R11, PT, PT, RZ, UR5, R6, P0, P1 ;  /* 0x00000005ff0b7c10 */ /* 0x004fe200087e2406 */
[----:B------:R-:W0:Y:S04]  /*0790*/  LDCU.64 UR4, c[0x0][0x398] ;  /* 0x00007300ff0477ac */ /* 0x000e280008000a00 */
[----:B------:R-:W2:Y:S01]  /*07a0*/  LDG.E.U8 R17, desc[UR6][R10.64] ;  /* 0x000000060a117981 */ /* 0x000ea2000c1e1100 */
[----:B------:R-:W-:-:S05]  /*07b0*/  IADD3 R12, P2, PT, R10, R7, RZ ;  /* 0x000000070a0c7210 */ /* 0x000fca0007f5e0ff */
[----:B------:R-:W-:Y:S01]  /*07c0*/  IMAD.X R13, RZ, RZ, R11, P2 ;  /* 0x000000ffff0d7224 */ /* 0x000fe200010e060b */
[----:B0-----:R-:W-:-:S04]  /*07d0*/  IADD3 R6, P0, P1, R23, UR4, R0 ;  /* 0x0000000417067c10 */ /* 0x001fc8000f91e000 */
[----:B------:R-:W-:-:S05]  /*07e0*/  IADD3.X R7, PT, PT, RZ, UR5, R8, P0, P1 ;  /* 0x00000005ff077c10 */ /* 0x000fca00087e2408 */
[----:B--2---:R-:W-:Y:S04]  /*07f0*/  STG.E.U8 desc[UR6][R6.64], R17 ;  /* 0x0000001106007986 */ /* 0x004fe8000c101106 */
[----:B------:R-:W2:Y:S01]  /*0800*/  LDG.E.U8 R13, desc[UR6][R12.64] ;  /* 0x000000060c0d7981 */ /* 0x000ea2000c1e1100 */
[----:B-1----:R-:W-:Y:S02]  /*0810*/  IADD3 R14, P2, PT, R3, R10, RZ ;  /* 0x0000000a030e7210 */ /* 0x002fe40007f5e0ff */
[----:B------:R-:W-:-:S03]  /*0820*/  IADD3 R2, P0, P1, R23, UR4, R5 ;  /* 0x0000000417027c10 */ /* 0x000fc6000f91e005 */
[----:B------:R-:W-:Y:S01]  /*0830*/  IMAD.X R15, RZ, RZ, R11, P2 ;  /* 0x000000ffff0f7224 */ /* 0x000fe200010e060b */
[----:B------:R-:W-:-:S05]  /*0840*/  IADD3.X R3, PT, PT, RZ, UR5, R22, P0, P1 ;  /* 0x00000005ff037c10 */ /* 0x000fca00087e2416 */
[----:B--2---:R-:W-:Y:S04]  /*0850*/  STG.E.U8 desc[UR6][R2.64], R13 ;  /* 0x0000000d02007986 */ /* 0x004fe8000c101106 */
[----:B------:R-:W2:Y:S01]  /*0860*/  LDG.E.U8 R15, desc[UR6][R14.64] ;  /* 0x000000060e0f7981 */ /* 0x000ea2000c1e1100 */
[----:B------:R-:W-:-:S04]  /*0870*/  IADD3 R4, P0, P1, R23, UR4, R4 ;  /* 0x0000000417047c10 */ /* 0x000fc8000f91e004 */
[----:B------:R-:W-:-:S05]  /*0880*/  IADD3.X R5, PT, PT, RZ, UR5, R9, P0, P1 ;  /* 0x00000005ff057c10 */ /* 0x000fca00087e2409 */
[----:B--2---:R-:W-:Y:S01]  /*0890*/  STG.E.U8 desc[UR6][R4.64], R15 ;  /* 0x0000000f04007986 */ /* 0x004fe2000c101106 */
[----:B------:R-:W-:Y:S05]  /*08a0*/  EXIT ;  /* 0x000000000000794d */ /* 0x000fea0003800000 */
.L_x_3:
[----:B------:R-:W-:-:S00]  /*08b0*/  BRA `(.L_x_3) ;  /* 0xfffffffc00fc7947 */ /* 0x000fc0000383ffff */
[----:B------:R-:W-:-:S00]  /*08c0*/  NOP ;  /* 0x0000000000007918 */ /* 0x000fc00000000000 */
        /* <DEDUP_REMOVED lines=11> */
.L_x_4:


//--------------------- .nv.shared.reserved.0     --------------------------
	.section	.nv.shared.reserved.0,"aw",@nobits
	.weak		__nv_reservedSMEM_offset_0_alias
	.size		__nv_reservedSMEM_offset_0_alias, 0, 64
	.other		__nv_reservedSMEM_offset_0_alias,@"STO_CUDA_RESERVED_SHARED STV_DEFAULT"
__nv_reservedSMEM_offset_0_alias:
	.zero		0
	.zero		64


//--------------------- .nv.constant0.RGBAtoRGB   --------------------------
	.section	.nv.constant0.RGBAtoRGB,"a",@progbits
	.sectionflags	@""
	.align	4
.nv.constant0.RGBAtoRGB:
	.zero		928


//--------------------- SYMBOLS --------------------------

	.type		.nv.reservedSmem.offset0,@object
	.size		.nv.reservedSmem.offset0,0x4
